//
// Generated by NVIDIA NVVM Compiler
//
// Compiler Build ID: CL-36424714
// Cuda compilation tools, release 13.0, V13.0.88
// Based on NVVM 20.0.0
//

.version 9.0
.target sm_100
.address_size 64

	// .globl	_Z14addParallelGPUPdS_S_idd

.visible .entry _Z14addParallelGPUPdS_S_idd(
	.param .u64 .ptr .align 1 _Z14addParallelGPUPdS_S_idd_param_0,
	.param .u64 .ptr .align 1 _Z14addParallelGPUPdS_S_idd_param_1,
	.param .u64 .ptr .align 1 _Z14addParallelGPUPdS_S_idd_param_2,
	.param .u32 _Z14addParallelGPUPdS_S_idd_param_3,
	.param .f64 _Z14addParallelGPUPdS_S_idd_param_4,
	.param .f64 _Z14addParallelGPUPdS_S_idd_param_5
)
{
	.reg .pred 	%p<2>;
	.reg .b32 	%r<6>;
	.reg .b64 	%rd<11>;
	.reg .b64 	%fd<7>;

	ld.param.u64 	%rd1, [_Z14addParallelGPUPdS_S_idd_param_0];
	ld.param.u64 	%rd2, [_Z14addParallelGPUPdS_S_idd_param_1];
	ld.param.u64 	%rd3, [_Z14addParallelGPUPdS_S_idd_param_2];
	ld.param.u32 	%r2, [_Z14addParallelGPUPdS_S_idd_param_3];
	ld.param.f64 	%fd1, [_Z14addParallelGPUPdS_S_idd_param_4];
	ld.param.f64 	%fd2, [_Z14addParallelGPUPdS_S_idd_param_5];
	mov.u32 	%r3, %tid.x;
	mov.u32 	%r4, %ctaid.x;
	mov.u32 	%r5, %ntid.x;
	mad.lo.s32 	%r1, %r4, %r5, %r3;
	setp.ge.s32 	%p1, %r1, %r2;
	@%p1 bra 	$L__BB0_2;
	cvta.to.global.u64 	%rd4, %rd1;
	cvta.to.global.u64 	%rd5, %rd2;
	cvta.to.global.u64 	%rd6, %rd3;
	mul.wide.s32 	%rd7, %r1, 8;
	add.s64 	%rd8, %rd4, %rd7;
	ld.global.f64 	%fd3, [%rd8];
	add.s64 	%rd9, %rd5, %rd7;
	ld.global.f64 	%fd4, [%rd9];
	mul.f64 	%fd5, %fd2, %fd4;
	fma.rn.f64 	%fd6, %fd1, %fd3, %fd5;
	add.s64 	%rd10, %rd6, %rd7;
	st.global.f64 	[%rd10], %fd6;
$L__BB0_2:
	ret;

}


// ===== COMPILED SASS (sm_100) =====

	.target	sm_100

	.elftype	@"ET_EXEC"


//--------------------- .note.nv.tkinfo           --------------------------
	.section	.note.nv.tkinfo,"",@"SHT_NOTE"
	.sectionflags	@"SHF_NOTE_NV_TKINFO"
	.tkinfo
        /*0018*/ 	.word	0x00000002
        /*0030*/ 	.string	""
        /*0030*/ 	.string	"ptxas"
        /*0030*/ 	.string	"Cuda compilation tools, release 13.0, V13.0.88"
        /*0030*/ 	.string	"Build cuda_13.0.r13.0/compiler.36424714_0"
        /*0030*/ 	.string	"-arch sm_100 -m 64 "



//--------------------- .note.nv.cuinfo           --------------------------
	.section	.note.nv.cuinfo,"",@"SHT_NOTE"
	.sectionflags	@"SHF_NOTE_NV_CUINFO"
        /*0018*/ 	.short	0x0002
        /*001a*/ 	.short	0x0064
        /*001c*/ 	.short	0x0082
	.zero		2


//--------------------- .nv.info                  --------------------------
	.section	.nv.info,"",@"SHT_CUDA_INFO"
	.align	4


	//----- nvinfo : EIATTR_REGCOUNT
	.align		4
        /*0000*/ 	.byte	0x04, 0x2f
        /*0002*/ 	.short	(.L_1 - .L_0)
	.align		4
.L_0:
        /*0004*/ 	.word	index@(_Z14addParallelGPUPdS_S_idd)
        /*0008*/ 	.word	0x0000000e


	//----- nvinfo : EIATTR_FRAME_SIZE
	.align		4
.L_1:
        /*000c*/ 	.byte	0x04, 0x11
        /*000e*/ 	.short	(.L_3 - .L_2)
	.align		4
.L_2:
        /*0010*/ 	.word	index@(_Z14addParallelGPUPdS_S_idd)
        /*0014*/ 	.word	0x00000000


	//----- nvinfo : EIATTR_MIN_STACK_SIZE
	.align		4
.L_3:
        /*0018*/ 	.byte	0x04, 0x12
        /*001a*/ 	.short	(.L_5 - .L_4)
	.align		4
.L_4:
        /*001c*/ 	.word	index@(_Z14addParallelGPUPdS_S_idd)
        /*0020*/ 	.word	0x00000000
.L_5:


//--------------------- .nv.compat                --------------------------
	.section	.nv.compat,"",@"SHT_CUDA_COMPAT_INFO"
	.align	4
        /*0000*/ 	.byte	0x02, 0x09, 0x00, 0x00, 0x02, 0x02, 0x01, 0x00, 0x02, 0x05, 0x05, 0x00, 0x03, 0x07, 0x01, 0x01
        /*0010*/ 	.byte	0x02, 0x03, 0x00, 0x00, 0x02, 0x06, 0x01, 0x00, 0x04, 0x0b, 0x08, 0x00, 0x01, 0x00, 0x00, 0x00
        /*0020*/ 	.byte	0x00, 0x00, 0x00, 0x00


//--------------------- .nv.info._Z14addParallelGPUPdS_S_idd --------------------------
	.section	.nv.info._Z14addParallelGPUPdS_S_idd,"",@"SHT_CUDA_INFO"
	.sectionflags	@""
	.align	4


	//----- nvinfo : EIATTR_CUDA_API_VERSION
	.align		4
        /*0000*/ 	.byte	0x04, 0x37
        /*0002*/ 	.short	(.L_7 - .L_6)
.L_6:
        /*0004*/ 	.word	0x00000082


	//----- nvinfo : EIATTR_KPARAM_INFO
	.align		4
.L_7:
        /*0008*/ 	.byte	0x04, 0x17
        /*000a*/ 	.short	(.L_9 - .L_8)
.L_8:
        /*000c*/ 	.word	0x00000000
        /*0010*/ 	.short	0x0005
        /*0012*/ 	.short	0x0028
        /*0014*/ 	.byte	0x00, 0xf0, 0x21, 0x00


	//----- nvinfo : EIATTR_KPARAM_INFO
	.align		4
.L_9:
        /*0018*/ 	.byte	0x04, 0x17
        /*001a*/ 	.short	(.L_11 - .L_10)
.L_10:
        /*001c*/ 	.word	0x00000000
        /*0020*/ 	.short	0x0004
        /*0022*/ 	.short	0x0020
        /*0024*/ 	.byte	0x00, 0xf0, 0x21, 0x00


	//----- nvinfo : EIATTR_KPARAM_INFO
	.align		4
.L_11:
        /*0028*/ 	.byte	0x04, 0x17
        /*002a*/ 	.short	(.L_13 - .L_12)
.L_12:
        /*002c*/ 	.word	0x00000000
        /*0030*/ 	.short	0x0003
        /*0032*/ 	.short	0x0018
        /*0034*/ 	.byte	0x00, 0xf0, 0x11, 0x00


	//----- nvinfo : EIATTR_KPARAM_INFO
	.align		4
.L_13:
        /*0038*/ 	.byte	0x04, 0x17
        /*003a*/ 	.short	(.L_15 - .L_14)
.L_14:
        /*003c*/ 	.word	0x00000000
        /*0040*/ 	.short	0x0002
        /*0042*/ 	.short	0x0010
        /*0044*/ 	.byte	0x00, 0xf5, 0x21, 0x00


	//----- nvinfo : EIATTR_KPARAM_INFO
	.align		4
.L_15:
        /*0048*/ 	.byte	0x04, 0x17
        /*004a*/ 	.short	(.L_17 - .L_16)
.L_16:
        /*004c*/ 	.word	0x00000000
        /*0050*/ 	.short	0x0001
        /*0052*/ 	.short	0x0008
        /*0054*/ 	.byte	0x00, 0xf5, 0x21, 0x00


	//----- nvinfo : EIATTR_KPARAM_INFO
	.align		4
.L_17:
        /*0058*/ 	.byte	0x04, 0x17
        /*005a*/ 	.short	(.L_19 - .L_18)
.L_18:
        /*005c*/ 	.word	0x00000000
        /*0060*/ 	.short	0x0000
        /*0062*/ 	.short	0x0000
        /*0064*/ 	.byte	0x00, 0xf5, 0x21, 0x00


	//----- nvinfo : EIATTR_SPARSE_MMA_MASK
	.align		4
.L_19:
        /*0068*/ 	.byte	0x03, 0x50
        /*006a*/ 	.short	0x0000


	//----- nvinfo : EIATTR_MAXREG_COUNT
	.align		4
        /*006c*/ 	.byte	0x03, 0x1b
        /*006e*/ 	.short	0x00ff


	//----- nvinfo : EIATTR_MERCURY_ISA_VERSION
	.align		4
        /*0070*/ 	.byte	0x03, 0x5f
        /*0072*/ 	.short	0x0101


	//----- nvinfo : EIATTR_VRC_CTA_INIT_COUNT
	.align		4
        /*0074*/ 	.byte	0x02, 0x4a
	.zero		1
	.zero		1


	//----- nvinfo : EIATTR_EXIT_INSTR_OFFSETS
	.align		4
        /*0078*/ 	.byte	0x04, 0x1c
        /*007a*/ 	.short	(.L_21 - .L_20)


	//   ....[0]....
.L_20:
        /*007c*/ 	.word	0x00000070


	//   ....[1]....
        /*0080*/ 	.word	0x00000150


	//----- nvinfo : EIATTR_CBANK_PARAM_SIZE
	.align		4
.L_21:
        /*0084*/ 	.byte	0x03, 0x19
        /*0086*/ 	.short	0x0030


	//----- nvinfo : EIATTR_PARAM_CBANK
	.align		4
        /*0088*/ 	.byte	0x04, 0x0a
        /*008a*/ 	.short	(.L_23 - .L_22)
	.align		4
.L_22:
        /*008c*/ 	.word	index@(.nv.constant0._Z14addParallelGPUPdS_S_idd)
        /*0090*/ 	.short	0x0380
        /*0092*/ 	.short	0x0030


	//----- nvinfo : EIATTR_SW_WAR
	.align		4
.L_23:
        /*0094*/ 	.byte	0x04, 0x36
        /*0096*/ 	.short	(.L_25 - .L_24)
.L_24:
        /*0098*/ 	.word	0x00000008
.L_25:


//--------------------- .nv.callgraph             --------------------------
	.section	.nv.callgraph,"",@"SHT_CUDA_CALLGRAPH"
	.align	4
	.sectionentsize	8
	.align		4
        /*0000*/ 	.word	0x00000000
	.align		4
        /*0004*/ 	.word	0xffffffff
	.align		4
        /*0008*/ 	.word	0x00000000
	.align		4
        /*000c*/ 	.word	0xfffffffe
	.align		4
        /*0010*/ 	.word	0x00000000
	.align		4
        /*0014*/ 	.word	0xfffffffd
	.align		4
        /*0018*/ 	.word	0x00000000
	.align		4
        /*001c*/ 	.word	0xfffffffc


//--------------------- .text._Z14addParallelGPUPdS_S_idd --------------------------
	.section	.text._Z14addParallelGPUPdS_S_idd,"ax",@progbits
	.align	128
        .global         _Z14addParallelGPUPdS_S_idd
        .type           _Z14addParallelGPUPdS_S_idd,@function
        .size           _Z14addParallelGPUPdS_S_idd,(.L_x_1 - _Z14addParallelGPUPdS_S_idd)
        .other          _Z14addParallelGPUPdS_S_idd,@"STO_CUDA_ENTRY STV_DEFAULT"
_Z14addParallelGPUPdS_S_idd:
.text._Z14addParallelGPUPdS_S_idd:
[----:B------:R-:W-:Y:S01]  /*0000*/  LDC R1, c[0x0][0x37c] ;  /* 0x0000df00ff017b82 */ /* 0x000fe20000000800 */
[----:B------:R-:W0:Y:S07]  /*0010*/  S2R R11, SR_TID.X ;  /* 0x00000000000b7919 */ /* 0x000e2e0000002100 */
[----:B------:R-:W0:Y:S01]  /*0020*/  S2UR UR4, SR_CTAID.X ;  /* 0x00000000000479c3 */ /* 0x000e220000002500 */
[----:B------:R-:W1:Y:S07]  /*0030*/  LDCU UR5, c[0x0][0x398] ;  /* 0x00007300ff0577ac */ /* 0x000e6e0008000800 */
[----:B------:R-:W0:Y:S02]  /*0040*/  LDC R0, c[0x0][0x360] ;  /* 0x0000d800ff007b82 */ /* 0x000e240000000800 */
[----:B0-----:R-:W-:-:S05]  /*0050*/  IMAD R11, R0, UR4, R11 ;  /* 0x00000004000b7c24 */ /* 0x001fca000f8e020b */
[----:B-1----:R-:W-:-:S13]  /*0060*/  ISETP.GE.AND P0, PT, R11, UR5, PT ;  /* 0x000000050b007c0c */ /* 0x002fda000bf06270 */
[----:B------:R-:W-:Y:S05]  /*0070*/  @P0 EXIT ;  /* 0x000000000000094d */ /* 0x000fea0003800000 */
[----:B------:R-:W0:Y:S01]  /*0080*/  LDC.64 R4, c[0x0][0x388] ;  /* 0x0000e200ff047b82 */ /* 0x000e220000000a00 */
[----:B------:R-:W1:Y:S01]  /*0090*/  LDCU.64 UR4, c[0x0][0x358] ;  /* 0x00006b00ff0477ac */ /* 0x000e620008000a00 */
[----:B------:R-:W2:Y:S06]  /*00a0*/  LDCU.128 UR8, c[0x0][0x3a0] ;  /* 0x00007400ff0877ac */ /* 0x000eac0008000c00 */
[----:B------:R-:W3:Y:S08]  /*00b0*/  LDC.64 R2, c[0x0][0x380] ;  /* 0x0000e000ff027b82 */ /* 0x000ef00000000a00 */
[----:B------:R-:W4:Y:S01]  /*00c0*/  LDC.64 R8, c[0x0][0x390] ;  /* 0x0000e400ff087b82 */ /* 0x000f220000000a00 */
[----:B0-----:R-:W-:-:S06]  /*00d0*/  IMAD.WIDE R4, R11, 0x8, R4 ;  /* 0x000000080b047825 */ /* 0x001fcc00078e0204 */
[----:B-1----:R-:W2:Y:S01]  /*00e0*/  LDG.E.64 R4, desc[UR4][R4.64] ;  /* 0x0000000404047981 */ /* 0x002ea2000c1e1b00 */
[----:B---3--:R-:W-:-:S06]  /*00f0*/  IMAD.WIDE R2, R11, 0x8, R2 ;  /* 0x000000080b027825 */ /* 0x008fcc00078e0202 */
[----:B------:R-:W3:Y:S01]  /*0100*/  LDG.E.64 R2, desc[UR4][R2.64] ;  /* 0x0000000402027981 */ /* 0x000ee2000c1e1b00 */
[----:B----4-:R-:W-:Y:S01]  /*0110*/  IMAD.WIDE R8, R11, 0x8, R8 ;  /* 0x000000080b087825 */ /* 0x010fe200078e0208 */
[----:B--2---:R-:W-:-:S08]  /*0120*/  DMUL R6, R4, UR10 ;  /* 0x0000000a04067c28 */ /* 0x004fd00008000000 */
[----:B---3--:R-:W-:-:S07]  /*0130*/  DFMA R6, R2, UR8, R6 ;  /* 0x0000000802067c2b */ /* 0x008fce0008000006 */
[----:B------:R-:W-:Y:S01]  /*0140*/  STG.E.64 desc[UR4][R8.64], R6 ;  /* 0x0000000608007986 */ /* 0x000fe2000c101b04 */
[----:B------:R-:W-:Y:S05]  /*0150*/  EXIT ;  /* 0x000000000000794d */ /* 0x000fea0003800000 */
.L_x_0:
[----:B------:R-:W-:-:S00]  /*0160*/  BRA `(.L_x_0) ;  /* 0xfffffffc00fc7947 */ /* 0x000fc0000383ffff */
[----:B------:R-:W-:-:S00]  /*0170*/  NOP ;  /* 0x0000000000007918 */ /* 0x000fc00000000000 */
        /* <DEDUP_REMOVED lines=8> */
.L_x_1:


//--------------------- .nv.shared.reserved.0     --------------------------
	.section	.nv.shared.reserved.0,"aw",@nobits
	.weak		__nv_reservedSMEM_offset_0_alias
	.size		__nv_reservedSMEM_offset_0_alias, 0, 64
	.other		__nv_reservedSMEM_offset_0_alias,@"STO_CUDA_RESERVED_SHARED STV_DEFAULT"
__nv_reservedSMEM_offset_0_alias:
	.zero		0
	.zero		64


//--------------------- .nv.constant0._Z14addParallelGPUPdS_S_idd --------------------------
	.section	.nv.constant0._Z14addParallelGPUPdS_S_idd,"a",@progbits
	.sectionflags	@""
	.align	4
.nv.constant0._Z14addParallelGPUPdS_S_idd:
	.zero		944


//--------------------- SYMBOLS --------------------------

	.type		.nv.reservedSmem.offset0,@object
	.size		.nv.reservedSmem.offset0,0x4
